//
// Generated by NVIDIA NVVM Compiler
//
// Compiler Build ID: CL-36424714
// Cuda compilation tools, release 13.0, V13.0.88
// Based on NVVM 20.0.0
//

.version 9.0
.target sm_100
.address_size 64

	// .globl	_Z10dotProdGPUPiS_S_i
.extern .shared .align 16 .b8 sdata[];

.visible .entry _Z10dotProdGPUPiS_S_i(
	.param .u64 .ptr .align 1 _Z10dotProdGPUPiS_S_i_param_0,
	.param .u64 .ptr .align 1 _Z10dotProdGPUPiS_S_i_param_1,
	.param .u64 .ptr .align 1 _Z10dotProdGPUPiS_S_i_param_2,
	.param .u32 _Z10dotProdGPUPiS_S_i_param_3
)
{
	.reg .pred 	%p<2>;
	.reg .b32 	%r<9>;
	.reg .b64 	%rd<11>;

	ld.param.u64 	%rd1, [_Z10dotProdGPUPiS_S_i_param_0];
	ld.param.u64 	%rd2, [_Z10dotProdGPUPiS_S_i_param_1];
	ld.param.u64 	%rd3, [_Z10dotProdGPUPiS_S_i_param_2];
	ld.param.u32 	%r2, [_Z10dotProdGPUPiS_S_i_param_3];
	mov.u32 	%r3, %ntid.x;
	mov.u32 	%r4, %ctaid.x;
	mov.u32 	%r5, %tid.x;
	mad.lo.s32 	%r1, %r3, %r4, %r5;
	setp.ge.s32 	%p1, %r1, %r2;
	@%p1 bra 	$L__BB0_2;
	cvta.to.global.u64 	%rd4, %rd2;
	cvta.to.global.u64 	%rd5, %rd3;
	cvta.to.global.u64 	%rd6, %rd1;
	mul.wide.s32 	%rd7, %r1, 4;
	add.s64 	%rd8, %rd4, %rd7;
	ld.global.u32 	%r6, [%rd8];
	add.s64 	%rd9, %rd5, %rd7;
	ld.global.u32 	%r7, [%rd9];
	mul.lo.s32 	%r8, %r7, %r6;
	add.s64 	%rd10, %rd6, %rd7;
	st.global.u32 	[%rd10], %r8;
$L__BB0_2:
	ret;

}
	// .globl	_Z7reduce2PiS_S_i
.visible .entry _Z7reduce2PiS_S_i(
	.param .u64 .ptr .align 1 _Z7reduce2PiS_S_i_param_0,
	.param .u64 .ptr .align 1 _Z7reduce2PiS_S_i_param_1,
	.param .u64 .ptr .align 1 _Z7reduce2PiS_S_i_param_2,
	.param .u32 _Z7reduce2PiS_S_i_param_3
)
{
	.reg .pred 	%p<6>;
	.reg .b32 	%r<24>;
	.reg .b64 	%rd<12>;

	ld.param.u64 	%rd1, [_Z7reduce2PiS_S_i_param_0];
	ld.param.u64 	%rd2, [_Z7reduce2PiS_S_i_param_1];
	ld.param.u64 	%rd3, [_Z7reduce2PiS_S_i_param_2];
	ld.param.u32 	%r8, [_Z7reduce2PiS_S_i_param_3];
	mov.u32 	%r1, %ntid.x;
	mov.u32 	%r2, %ctaid.x;
	mov.u32 	%r3, %tid.x;
	mad.lo.s32 	%r4, %r1, %r2, %r3;
	setp.ge.s32 	%p1, %r4, %r8;
	shl.b32 	%r9, %r3, 2;
	mov.u32 	%r10, sdata;
	add.s32 	%r5, %r10, %r9;
	@%p1 bra 	$L__BB1_2;
	cvta.to.global.u64 	%rd4, %rd2;
	cvta.to.global.u64 	%rd5, %rd3;
	mul.wide.s32 	%rd6, %r4, 4;
	add.s64 	%rd7, %rd4, %rd6;
	ld.global.u32 	%r11, [%rd7];
	add.s64 	%rd8, %rd5, %rd6;
	ld.global.u32 	%r12, [%rd8];
	mul.lo.s32 	%r13, %r12, %r11;
	st.shared.u32 	[%r5], %r13;
$L__BB1_2:
	bar.sync 	0;
	setp.lt.u32 	%p2, %r1, 2;
	@%p2 bra 	$L__BB1_7;
	mov.b32 	%r23, 1;
$L__BB1_4:
	shl.b32 	%r7, %r23, 1;
	add.s32 	%r15, %r7, -1;
	and.b32  	%r16, %r15, %r3;
	setp.ne.s32 	%p3, %r16, 0;
	@%p3 bra 	$L__BB1_6;
	shl.b32 	%r17, %r23, 2;
	add.s32 	%r18, %r5, %r17;
	ld.shared.u32 	%r19, [%r18];
	ld.shared.u32 	%r20, [%r5];
	add.s32 	%r21, %r20, %r19;
	st.shared.u32 	[%r5], %r21;
$L__BB1_6:
	bar.sync 	0;
	setp.lt.u32 	%p4, %r7, %r1;
	mov.u32 	%r23, %r7;
	@%p4 bra 	$L__BB1_4;
$L__BB1_7:
	setp.ne.s32 	%p5, %r3, 0;
	@%p5 bra 	$L__BB1_9;
	ld.shared.u32 	%r22, [sdata];
	cvta.to.global.u64 	%rd9, %rd1;
	mul.wide.u32 	%rd10, %r2, 4;
	add.s64 	%rd11, %rd9, %rd10;
	st.global.u32 	[%rd11], %r22;
$L__BB1_9:
	ret;

}
	// .globl	_Z7reduce3PiS_S_i
.visible .entry _Z7reduce3PiS_S_i(
	.param .u64 .ptr .align 1 _Z7reduce3PiS_S_i_param_0,
	.param .u64 .ptr .align 1 _Z7reduce3PiS_S_i_param_1,
	.param .u64 .ptr .align 1 _Z7reduce3PiS_S_i_param_2,
	.param .u32 _Z7reduce3PiS_S_i_param_3
)
{
	.reg .pred 	%p<6>;
	.reg .b32 	%r<21>;
	.reg .b64 	%rd<12>;

	ld.param.u64 	%rd1, [_Z7reduce3PiS_S_i_param_0];
	ld.param.u64 	%rd2, [_Z7reduce3PiS_S_i_param_1];
	ld.param.u64 	%rd3, [_Z7reduce3PiS_S_i_param_2];
	ld.param.u32 	%r8, [_Z7reduce3PiS_S_i_param_3];
	mov.u32 	%r20, %ntid.x;
	mov.u32 	%r2, %ctaid.x;
	mov.u32 	%r3, %tid.x;
	mad.lo.s32 	%r4, %r20, %r2, %r3;
	setp.ge.s32 	%p1, %r4, %r8;
	shl.b32 	%r9, %r3, 2;
	mov.u32 	%r10, sdata;
	add.s32 	%r5, %r10, %r9;
	@%p1 bra 	$L__BB2_2;
	cvta.to.global.u64 	%rd4, %rd2;
	cvta.to.global.u64 	%rd5, %rd3;
	mul.wide.s32 	%rd6, %r4, 4;
	add.s64 	%rd7, %rd4, %rd6;
	ld.global.u32 	%r11, [%rd7];
	add.s64 	%rd8, %rd5, %rd6;
	ld.global.u32 	%r12, [%rd8];
	mul.lo.s32 	%r13, %r12, %r11;
	st.shared.u32 	[%r5], %r13;
$L__BB2_2:
	bar.sync 	0;
	setp.lt.u32 	%p2, %r20, 2;
	@%p2 bra 	$L__BB2_6;
$L__BB2_3:
	shr.u32 	%r7, %r20, 1;
	setp.ge.u32 	%p3, %r3, %r7;
	@%p3 bra 	$L__BB2_5;
	shl.b32 	%r14, %r7, 2;
	add.s32 	%r15, %r5, %r14;
	ld.shared.u32 	%r16, [%r15];
	ld.shared.u32 	%r17, [%r5];
	add.s32 	%r18, %r17, %r16;
	st.shared.u32 	[%r5], %r18;
$L__BB2_5:
	bar.sync 	0;
	setp.gt.u32 	%p4, %r20, 3;
	mov.u32 	%r20, %r7;
	@%p4 bra 	$L__BB2_3;
$L__BB2_6:
	setp.ne.s32 	%p5, %r3, 0;
	@%p5 bra 	$L__BB2_8;
	ld.shared.u32 	%r19, [sdata];
	cvta.to.global.u64 	%rd9, %rd1;
	mul.wide.u32 	%rd10, %r2, 4;
	add.s64 	%rd11, %rd9, %rd10;
	st.global.u32 	[%rd11], %r19;
$L__BB2_8:
	ret;

}


// ===== COMPILED SASS (sm_100) =====

	.target	sm_100

	.elftype	@"ET_EXEC"


//--------------------- .note.nv.tkinfo           --------------------------
	.section	.note.nv.tkinfo,"",@"SHT_NOTE"
	.sectionflags	@"SHF_NOTE_NV_TKINFO"
	.tkinfo
        /*0018*/ 	.word	0x00000002
        /*0030*/ 	.string	""
        /*0030*/ 	.string	"ptxas"
        /*0030*/ 	.string	"Cuda compilation tools, release 13.0, V13.0.88"
        /*0030*/ 	.string	"Build cuda_13.0.r13.0/compiler.36424714_0"
        /*0030*/ 	.string	"-arch sm_100 -m 64 "



//--------------------- .note.nv.cuinfo           --------------------------
	.section	.note.nv.cuinfo,"",@"SHT_NOTE"
	.sectionflags	@"SHF_NOTE_NV_CUINFO"
        /*0018*/ 	.short	0x0002
        /*001a*/ 	.short	0x0064
        /*001c*/ 	.short	0x0082
	.zero		2


//--------------------- .nv.info                  --------------------------
	.section	.nv.info,"",@"SHT_CUDA_INFO"
	.align	4


	//----- nvinfo : EIATTR_REGCOUNT
	.align		4
        /*0000*/ 	.byte	0x04, 0x2f
        /*0002*/ 	.short	(.L_1 - .L_0)
	.align		4
.L_0:
        /*0004*/ 	.word	index@(_Z10dotProdGPUPiS_S_i)
        /*0008*/ 	.word	0x0000000c


	//----- nvinfo : EIATTR_FRAME_SIZE
	.align		4
.L_1:
        /*000c*/ 	.byte	0x04, 0x11
        /*000e*/ 	.short	(.L_3 - .L_2)
	.align		4
.L_2:
        /*0010*/ 	.word	index@(_Z10dotProdGPUPiS_S_i)
        /*0014*/ 	.word	0x00000000


	//----- nvinfo : EIATTR_REGCOUNT
	.align		4
.L_3:
        /*0018*/ 	.byte	0x04, 0x2f
        /*001a*/ 	.short	(.L_5 - .L_4)
	.align		4
.L_4:
        /*001c*/ 	.word	index@(_Z7reduce2PiS_S_i)
        /*0020*/ 	.word	0x0000000c


	//----- nvinfo : EIATTR_FRAME_SIZE
	.align		4
.L_5:
        /*0024*/ 	.byte	0x04, 0x11
        /*0026*/ 	.short	(.L_7 - .L_6)
	.align		4
.L_6:
        /*0028*/ 	.word	index@(_Z7reduce2PiS_S_i)
        /*002c*/ 	.word	0x00000000


	//----- nvinfo : EIATTR_REGCOUNT
	.align		4
.L_7:
        /*0030*/ 	.byte	0x04, 0x2f
        /*0032*/ 	.short	(.L_9 - .L_8)
	.align		4
.L_8:
        /*0034*/ 	.word	index@(_Z7reduce3PiS_S_i)
        /*0038*/ 	.word	0x0000000c


	//----- nvinfo : EIATTR_FRAME_SIZE
	.align		4
.L_9:
        /*003c*/ 	.byte	0x04, 0x11
        /*003e*/ 	.short	(.L_11 - .L_10)
	.align		4
.L_10:
        /*0040*/ 	.word	index@(_Z7reduce3PiS_S_i)
        /*0044*/ 	.word	0x00000000


	//----- nvinfo : EIATTR_MIN_STACK_SIZE
	.align		4
.L_11:
        /*0048*/ 	.byte	0x04, 0x12
        /*004a*/ 	.short	(.L_13 - .L_12)
	.align		4
.L_12:
        /*004c*/ 	.word	index@(_Z7reduce3PiS_S_i)
        /*0050*/ 	.word	0x00000000


	//----- nvinfo : EIATTR_MIN_STACK_SIZE
	.align		4
.L_13:
        /*0054*/ 	.byte	0x04, 0x12
        /*0056*/ 	.short	(.L_15 - .L_14)
	.align		4
.L_14:
        /*0058*/ 	.word	index@(_Z7reduce2PiS_S_i)
        /*005c*/ 	.word	0x00000000


	//----- nvinfo : EIATTR_MIN_STACK_SIZE
	.align		4
.L_15:
        /*0060*/ 	.byte	0x04, 0x12
        /*0062*/ 	.short	(.L_17 - .L_16)
	.align		4
.L_16:
        /*0064*/ 	.word	index@(_Z10dotProdGPUPiS_S_i)
        /*0068*/ 	.word	0x00000000
.L_17:


//--------------------- .nv.compat                --------------------------
	.section	.nv.compat,"",@"SHT_CUDA_COMPAT_INFO"
	.align	4
        /*0000*/ 	.byte	0x02, 0x09, 0x00, 0x00, 0x02, 0x02, 0x01, 0x00, 0x02, 0x05, 0x05, 0x00, 0x03, 0x07, 0x01, 0x01
        /*0010*/ 	.byte	0x02, 0x03, 0x00, 0x00, 0x02, 0x06, 0x01, 0x00, 0x04, 0x0b, 0x08, 0x00, 0x09, 0x00, 0x00, 0x00
        /*0020*/ 	.byte	0x00, 0x00, 0x00, 0x00


//--------------------- .nv.info._Z7reduce3PiS_S_i --------------------------
	.section	.nv.info._Z7reduce3PiS_S_i,"",@"SHT_CUDA_INFO"
	.sectionflags	@""
	.align	4


	//----- nvinfo : EIATTR_CUDA_API_VERSION
	.align		4
        /*0000*/ 	.byte	0x04, 0x37
        /*0002*/ 	.short	(.L_19 - .L_18)
.L_18:
        /*0004*/ 	.word	0x00000082


	//----- nvinfo : EIATTR_KPARAM_INFO
	.align		4
.L_19:
        /*0008*/ 	.byte	0x04, 0x17
        /*000a*/ 	.short	(.L_21 - .L_20)
.L_20:
        /*000c*/ 	.word	0x00000000
        /*0010*/ 	.short	0x0003
        /*0012*/ 	.short	0x0018
        /*0014*/ 	.byte	0x00, 0xf0, 0x11, 0x00


	//----- nvinfo : EIATTR_KPARAM_INFO
	.align		4
.L_21:
        /*0018*/ 	.byte	0x04, 0x17
        /*001a*/ 	.short	(.L_23 - .L_22)
.L_22:
        /*001c*/ 	.word	0x00000000
        /*0020*/ 	.short	0x0002
        /*0022*/ 	.short	0x0010
        /*0024*/ 	.byte	0x00, 0xf5, 0x21, 0x00


	//----- nvinfo : EIATTR_KPARAM_INFO
	.align		4
.L_23:
        /*0028*/ 	.byte	0x04, 0x17
        /*002a*/ 	.short	(.L_25 - .L_24)
.L_24:
        /*002c*/ 	.word	0x00000000
        /*0030*/ 	.short	0x0001
        /*0032*/ 	.short	0x0008
        /*0034*/ 	.byte	0x00, 0xf5, 0x21, 0x00


	//----- nvinfo : EIATTR_KPARAM_INFO
	.align		4
.L_25:
        /*0038*/ 	.byte	0x04, 0x17
        /*003a*/ 	.short	(.L_27 - .L_26)
.L_26:
        /*003c*/ 	.word	0x00000000
        /*0040*/ 	.short	0x0000
        /*0042*/ 	.short	0x0000
        /*0044*/ 	.byte	0x00, 0xf5, 0x21, 0x00


	//----- nvinfo : EIATTR_SPARSE_MMA_MASK
	.align		4
.L_27:
        /*0048*/ 	.byte	0x03, 0x50
        /*004a*/ 	.short	0x0000


	//----- nvinfo : EIATTR_MAXREG_COUNT
	.align		4
        /*004c*/ 	.byte	0x03, 0x1b
        /*004e*/ 	.short	0x00ff


	//----- nvinfo : EIATTR_NUM_BARRIERS
	.align		4
        /*0050*/ 	.byte	0x02, 0x4c
        /*0052*/ 	.byte	0x01
	.zero		1


	//----- nvinfo : EIATTR_MERCURY_ISA_VERSION
	.align		4
        /*0054*/ 	.byte	0x03, 0x5f
        /*0056*/ 	.short	0x0101


	//----- nvinfo : EIATTR_VRC_CTA_INIT_COUNT
	.align		4
        /*0058*/ 	.byte	0x02, 0x4a
	.zero		1
	.zero		1


	//----- nvinfo : EIATTR_EXIT_INSTR_OFFSETS
	.align		4
        /*005c*/ 	.byte	0x04, 0x1c
        /*005e*/ 	.short	(.L_29 - .L_28)


	//   ....[0]....
.L_28:
        /*0060*/ 	.word	0x00000240


	//   ....[1]....
        /*0064*/ 	.word	0x000002c0


	//----- nvinfo : EIATTR_CBANK_PARAM_SIZE
	.align		4
.L_29:
        /*0068*/ 	.byte	0x03, 0x19
        /*006a*/ 	.short	0x001c


	//----- nvinfo : EIATTR_PARAM_CBANK
	.align		4
        /*006c*/ 	.byte	0x04, 0x0a
        /*006e*/ 	.short	(.L_31 - .L_30)
	.align		4
.L_30:
        /*0070*/ 	.word	index@(.nv.constant0._Z7reduce3PiS_S_i)
        /*0074*/ 	.short	0x0380
        /*0076*/ 	.short	0x001c


	//----- nvinfo : EIATTR_SW_WAR
	.align		4
.L_31:
        /*0078*/ 	.byte	0x04, 0x36
        /*007a*/ 	.short	(.L_33 - .L_32)
.L_32:
        /*007c*/ 	.word	0x00000008
.L_33:


//--------------------- .nv.info._Z7reduce2PiS_S_i --------------------------
	.section	.nv.info._Z7reduce2PiS_S_i,"",@"SHT_CUDA_INFO"
	.sectionflags	@""
	.align	4


	//----- nvinfo : EIATTR_CUDA_API_VERSION
	.align		4
        /*0000*/ 	.byte	0x04, 0x37
        /*0002*/ 	.short	(.L_35 - .L_34)
.L_34:
        /*0004*/ 	.word	0x00000082


	//----- nvinfo : EIATTR_KPARAM_INFO
	.align		4
.L_35:
        /*0008*/ 	.byte	0x04, 0x17
        /*000a*/ 	.short	(.L_37 - .L_36)
.L_36:
        /*000c*/ 	.word	0x00000000
        /*0010*/ 	.short	0x0003
        /*0012*/ 	.short	0x0018
        /*0014*/ 	.byte	0x00, 0xf0, 0x11, 0x00


	//----- nvinfo : EIATTR_KPARAM_INFO
	.align		4
.L_37:
        /*0018*/ 	.byte	0x04, 0x17
        /*001a*/ 	.short	(.L_39 - .L_38)
.L_38:
        /*001c*/ 	.word	0x00000000
        /*0020*/ 	.short	0x0002
        /*0022*/ 	.short	0x0010
        /*0024*/ 	.byte	0x00, 0xf5, 0x21, 0x00


	//----- nvinfo : EIATTR_KPARAM_INFO
	.align		4
.L_39:
        /*0028*/ 	.byte	0x04, 0x17
        /*002a*/ 	.short	(.L_41 - .L_40)
.L_40:
        /*002c*/ 	.word	0x00000000
        /*0030*/ 	.short	0x0001
        /*0032*/ 	.short	0x0008
        /*0034*/ 	.byte	0x00, 0xf5, 0x21, 0x00


	//----- nvinfo : EIATTR_KPARAM_INFO
	.align		4
.L_41:
        /*0038*/ 	.byte	0x04, 0x17
        /*003a*/ 	.short	(.L_43 - .L_42)
.L_42:
        /*003c*/ 	.word	0x00000000
        /*0040*/ 	.short	0x0000
        /*0042*/ 	.short	0x0000
        /*0044*/ 	.byte	0x00, 0xf5, 0x21, 0x00


	//----- nvinfo : EIATTR_SPARSE_MMA_MASK
	.align		4
.L_43:
        /*0048*/ 	.byte	0x03, 0x50
        /*004a*/ 	.short	0x0000


	//----- nvinfo : EIATTR_MAXREG_COUNT
	.align		4
        /*004c*/ 	.byte	0x03, 0x1b
        /*004e*/ 	.short	0x00ff


	//----- nvinfo : EIATTR_NUM_BARRIERS
	.align		4
        /*0050*/ 	.byte	0x02, 0x4c
        /*0052*/ 	.byte	0x01
	.zero		1


	//----- nvinfo : EIATTR_MERCURY_ISA_VERSION
	.align		4
        /*0054*/ 	.byte	0x03, 0x5f
        /*0056*/ 	.short	0x0101


	//----- nvinfo : EIATTR_VRC_CTA_INIT_COUNT
	.align		4
        /*0058*/ 	.byte	0x02, 0x4a
	.zero		1
	.zero		1


	//----- nvinfo : EIATTR_EXIT_INSTR_OFFSETS
	.align		4
        /*005c*/ 	.byte	0x04, 0x1c
        /*005e*/ 	.short	(.L_45 - .L_44)


	//   ....[0]....
.L_44:
        /*0060*/ 	.word	0x00000250


	//   ....[1]....
        /*0064*/ 	.word	0x000002d0


	//----- nvinfo : EIATTR_CBANK_PARAM_SIZE
	.align		4
.L_45:
        /*0068*/ 	.byte	0x03, 0x19
        /*006a*/ 	.short	0x001c


	//----- nvinfo : EIATTR_PARAM_CBANK
	.align		4
        /*006c*/ 	.byte	0x04, 0x0a
        /*006e*/ 	.short	(.L_47 - .L_46)
	.align		4
.L_46:
        /*0070*/ 	.word	index@(.nv.constant0._Z7reduce2PiS_S_i)
        /*0074*/ 	.short	0x0380
        /*0076*/ 	.short	0x001c


	//----- nvinfo : EIATTR_SW_WAR
	.align		4
.L_47:
        /*0078*/ 	.byte	0x04, 0x36
        /*007a*/ 	.short	(.L_49 - .L_48)
.L_48:
        /*007c*/ 	.word	0x00000008
.L_49:


//--------------------- .nv.info._Z10dotProdGPUPiS_S_i --------------------------
	.section	.nv.info._Z10dotProdGPUPiS_S_i,"",@"SHT_CUDA_INFO"
	.sectionflags	@""
	.align	4


	//----- nvinfo : EIATTR_CUDA_API_VERSION
	.align		4
        /*0000*/ 	.byte	0x04, 0x37
        /*0002*/ 	.short	(.L_51 - .L_50)
.L_50:
        /*0004*/ 	.word	0x00000082


	//----- nvinfo : EIATTR_KPARAM_INFO
	.align		4
.L_51:
        /*0008*/ 	.byte	0x04, 0x17
        /*000a*/ 	.short	(.L_53 - .L_52)
.L_52:
        /*000c*/ 	.word	0x00000000
        /*0010*/ 	.short	0x0003
        /*0012*/ 	.short	0x0018
        /*0014*/ 	.byte	0x00, 0xf0, 0x11, 0x00


	//----- nvinfo : EIATTR_KPARAM_INFO
	.align		4
.L_53:
        /*0018*/ 	.byte	0x04, 0x17
        /*001a*/ 	.short	(.L_55 - .L_54)
.L_54:
        /*001c*/ 	.word	0x00000000
        /*0020*/ 	.short	0x0002
        /*0022*/ 	.short	0x0010
        /*0024*/ 	.byte	0x00, 0xf5, 0x21, 0x00


	//----- nvinfo : EIATTR_KPARAM_INFO
	.align		4
.L_55:
        /*0028*/ 	.byte	0x04, 0x17
        /*002a*/ 	.short	(.L_57 - .L_56)
.L_56:
        /*002c*/ 	.word	0x00000000
        /*0030*/ 	.short	0x0001
        /*0032*/ 	.short	0x0008
        /*0034*/ 	.byte	0x00, 0xf5, 0x21, 0x00


	//----- nvinfo : EIATTR_KPARAM_INFO
	.align		4
.L_57:
        /*0038*/ 	.byte	0x04, 0x17
        /*003a*/ 	.short	(.L_59 - .L_58)
.L_58:
        /*003c*/ 	.word	0x00000000
        /*0040*/ 	.short	0x0000
        /*0042*/ 	.short	0x0000
        /*0044*/ 	.byte	0x00, 0xf5, 0x21, 0x00


	//----- nvinfo : EIATTR_SPARSE_MMA_MASK
	.align		4
.L_59:
        /*0048*/ 	.byte	0x03, 0x50
        /*004a*/ 	.short	0x0000


	//----- nvinfo : EIATTR_MAXREG_COUNT
	.align		4
        /*004c*/ 	.byte	0x03, 0x1b
        /*004e*/ 	.short	0x00ff


	//----- nvinfo : EIATTR_MERCURY_ISA_VERSION
	.align		4
        /*0050*/ 	.byte	0x03, 0x5f
        /*0052*/ 	.short	0x0101


	//----- nvinfo : EIATTR_VRC_CTA_INIT_COUNT
	.align		4
        /*0054*/ 	.byte	0x02, 0x4a
	.zero		1
	.zero		1


	//----- nvinfo : EIATTR_EXIT_INSTR_OFFSETS
	.align		4
        /*0058*/ 	.byte	0x04, 0x1c
        /*005a*/ 	.short	(.L_61 - .L_60)


	//   ....[0]....
.L_60:
        /*005c*/ 	.word	0x00000070


	//   ....[1]....
        /*0060*/ 	.word	0x00000130


	//----- nvinfo : EIATTR_CBANK_PARAM_SIZE
	.align		4
.L_61:
        /*0064*/ 	.byte	0x03, 0x19
        /*0066*/ 	.short	0x001c


	//----- nvinfo : EIATTR_PARAM_CBANK
	.align		4
        /*0068*/ 	.byte	0x04, 0x0a
        /*006a*/ 	.short	(.L_63 - .L_62)
	.align		4
.L_62:
        /*006c*/ 	.word	index@(.nv.constant0._Z10dotProdGPUPiS_S_i)
        /*0070*/ 	.short	0x0380
        /*0072*/ 	.short	0x001c


	//----- nvinfo : EIATTR_SW_WAR
	.align		4
.L_63:
        /*0074*/ 	.byte	0x04, 0x36
        /*0076*/ 	.short	(.L_65 - .L_64)
.L_64:
        /*0078*/ 	.word	0x00000008
.L_65:


//--------------------- .nv.callgraph             --------------------------
	.section	.nv.callgraph,"",@"SHT_CUDA_CALLGRAPH"
	.align	4
	.sectionentsize	8
	.align		4
        /*0000*/ 	.word	0x00000000
	.align		4
        /*0004*/ 	.word	0xffffffff
	.align		4
        /*0008*/ 	.word	0x00000000
	.align		4
        /*000c*/ 	.word	0xfffffffe
	.align		4
        /*0010*/ 	.word	0x00000000
	.align		4
        /*0014*/ 	.word	0xfffffffd
	.align		4
        /*0018*/ 	.word	0x00000000
	.align		4
        /*001c*/ 	.word	0xfffffffc


//--------------------- .text._Z7reduce3PiS_S_i   --------------------------
	.section	.text._Z7reduce3PiS_S_i,"ax",@progbits
	.align	128
        .global         _Z7reduce3PiS_S_i
        .type           _Z7reduce3PiS_S_i,@function
        .size           _Z7reduce3PiS_S_i,(.L_x_7 - _Z7reduce3PiS_S_i)
        .other          _Z7reduce3PiS_S_i,@"STO_CUDA_ENTRY STV_DEFAULT"
_Z7reduce3PiS_S_i:
.text._Z7reduce3PiS_S_i:
[----:B------:R-:W-:Y:S01]  /*0000*/  LDC R1, c[0x0][0x37c] ;  /* 0x0000df00ff017b82 */ /* 0x000fe20000000800 */
[----:B------:R-:W0:Y:S01]  /*0010*/  S2R R9, SR_CTAID.X ;  /* 0x0000000000097919 */ /* 0x000e220000002500 */
[----:B------:R-:W0:Y:S01]  /*0020*/  LDCU UR8, c[0x0][0x360] ;  /* 0x00006c00ff0877ac */ /* 0x000e220008000800 */
[----:B------:R-:W0:Y:S01]  /*0030*/  S2R R8, SR_TID.X ;  /* 0x0000000000087919 */ /* 0x000e220000002100 */
[----:B------:R-:W1:Y:S01]  /*0040*/  LDCU UR4, c[0x0][0x398] ;  /* 0x00007300ff0477ac */ /* 0x000e620008000800 */
[----:B------:R-:W2:Y:S01]  /*0050*/  LDCU.64 UR6, c[0x0][0x358] ;  /* 0x00006b00ff0677ac */ /* 0x000ea20008000a00 */
[----:B0-----:R-:W-:-:S05]  /*0060*/  IMAD R7, R9, UR8, R8 ;  /* 0x0000000809077c24 */ /* 0x001fca000f8e0208 */
[----:B-1----:R-:W-:-:S13]  /*0070*/  ISETP.GE.AND P1, PT, R7, UR4, PT ;  /* 0x0000000407007c0c */ /* 0x002fda000bf26270 */
[----:B------:R-:W0:Y:S08]  /*0080*/  @!P1 LDC.64 R2, c[0x0][0x388] ;  /* 0x0000e200ff029b82 */ /* 0x000e300000000a00 */
[----:B------:R-:W1:Y:S01]  /*0090*/  @!P1 LDC.64 R4, c[0x0][0x390] ;  /* 0x0000e400ff049b82 */ /* 0x000e620000000a00 */
[----:B0-----:R-:W-:-:S06]  /*00a0*/  @!P1 IMAD.WIDE R2, R7, 0x4, R2 ;  /* 0x0000000407029825 */ /* 0x001fcc00078e0202 */
[----:B--2---:R-:W2:Y:S01]  /*00b0*/  @!P1 LDG.E R2, desc[UR6][R2.64] ;  /* 0x0000000602029981 */ /* 0x004ea2000c1e1900 */
[----:B-1----:R-:W-:-:S06]  /*00c0*/  @!P1 IMAD.WIDE R4, R7, 0x4, R4 ;  /* 0x0000000407049825 */ /* 0x002fcc00078e0204 */
[----:B------:R-:W2:Y:S01]  /*00d0*/  @!P1 LDG.E R5, desc[UR6][R4.64] ;  /* 0x0000000604059981 */ /* 0x000ea2000c1e1900 */
[----:B------:R-:W0:Y:S01]  /*00e0*/  S2UR UR5, SR_CgaCtaId ;  /* 0x00000000000579c3 */ /* 0x000e220000008800 */
[----:B------:R-:W-:Y:S01]  /*00f0*/  IMAD.U32 R6, RZ, RZ, UR8 ;  /* 0x00000008ff067e24 */ /* 0x000fe2000f8e00ff */
[----:B------:R-:W-:-:S04]  /*0100*/  UMOV UR4, 0x400 ;  /* 0x0000040000047882 */ /* 0x000fc80000000000 */
[----:B------:R-:W-:Y:S02]  /*0110*/  ISETP.GE.U32.AND P2, PT, R6, 0x2, PT ;  /* 0x000000020600780c */ /* 0x000fe40003f46070 */
[----:B------:R-:W-:Y:S01]  /*0120*/  ISETP.NE.AND P0, PT, R8, RZ, PT ;  /* 0x000000ff0800720c */ /* 0x000fe20003f05270 */
[----:B0-----:R-:W-:-:S06]  /*0130*/  ULEA UR4, UR5, UR4, 0x18 ;  /* 0x0000000405047291 */ /* 0x001fcc000f8ec0ff */
[----:B------:R-:W-:Y:S01]  /*0140*/  LEA R0, R8, UR4, 0x2 ;  /* 0x0000000408007c11 */ /* 0x000fe2000f8e10ff */
[----:B--2---:R-:W-:-:S05]  /*0150*/  @!P1 IMAD R7, R2, R5, RZ ;  /* 0x0000000502079224 */ /* 0x004fca00078e02ff */
[----:B------:R0:W-:Y:S01]  /*0160*/  @!P1 STS [R0], R7 ;  /* 0x0000000700009388 */ /* 0x0001e20000000800 */
[----:B------:R-:W-:Y:S06]  /*0170*/  BAR.SYNC.DEFER_BLOCKING 0x0 ;  /* 0x0000000000007b1d */ /* 0x000fec0000010000 */
[----:B------:R-:W-:Y:S05]  /*0180*/  @!P2 BRA `(.L_x_0) ;  /* 0x00000000002ca947 */ /* 0x000fea0003800000 */
.L_x_1:
[----:B------:R-:W-:-:S04]  /*0190*/  SHF.R.U32.HI R5, RZ, 0x1, R6 ;  /* 0x00000001ff057819 */ /* 0x000fc80000011606 */
[----:B------:R-:W-:-:S13]  /*01a0*/  ISETP.GE.U32.AND P1, PT, R8, R5, PT ;  /* 0x000000050800720c */ /* 0x000fda0003f26070 */
[----:B------:R-:W-:Y:S01]  /*01b0*/  @!P1 IMAD R2, R5, 0x4, R0 ;  /* 0x0000000405029824 */ /* 0x000fe200078e0200 */
[----:B------:R-:W-:Y:S05]  /*01c0*/  @!P1 LDS R3, [R0] ;  /* 0x0000000000039984 */ /* 0x000fea0000000800 */
[----:B------:R-:W1:Y:S02]  /*01d0*/  @!P1 LDS R2, [R2] ;  /* 0x0000000002029984 */ /* 0x000e640000000800 */
[----:B-1----:R-:W-:-:S05]  /*01e0*/  @!P1 IADD3 R3, PT, PT, R2, R3, RZ ;  /* 0x0000000302039210 */ /* 0x002fca0007ffe0ff */
[----:B------:R1:W-:Y:S01]  /*01f0*/  @!P1 STS [R0], R3 ;  /* 0x0000000300009388 */ /* 0x0003e20000000800 */
[----:B------:R-:W-:Y:S01]  /*0200*/  BAR.SYNC.DEFER_BLOCKING 0x0 ;  /* 0x0000000000007b1d */ /* 0x000fe20000010000 */
[----:B------:R-:W-:Y:S01]  /*0210*/  ISETP.GT.U32.AND P1, PT, R6, 0x3, PT ;  /* 0x000000030600780c */ /* 0x000fe20003f24070 */
[----:B------:R-:W-:-:S12]  /*0220*/  IMAD.MOV.U32 R6, RZ, RZ, R5 ;  /* 0x000000ffff067224 */ /* 0x000fd800078e0005 */
[----:B-1----:R-:W-:Y:S05]  /*0230*/  @P1 BRA `(.L_x_1) ;  /* 0xfffffffc00d41947 */ /* 0x002fea000383ffff */
.L_x_0:
[----:B------:R-:W-:Y:S05]  /*0240*/  @P0 EXIT ;  /* 0x000000000000094d */ /* 0x000fea0003800000 */
[----:B------:R-:W1:Y:S01]  /*0250*/  S2UR UR5, SR_CgaCtaId ;  /* 0x00000000000579c3 */ /* 0x000e620000008800 */
[----:B------:R-:W-:-:S07]  /*0260*/  UMOV UR4, 0x400 ;  /* 0x0000040000047882 */ /* 0x000fce0000000000 */
[----:B------:R-:W2:Y:S01]  /*0270*/  LDC.64 R2, c[0x0][0x380] ;  /* 0x0000e000ff027b82 */ /* 0x000ea20000000a00 */
[----:B-1----:R-:W-:Y:S01]  /*0280*/  ULEA UR4, UR5, UR4, 0x18 ;  /* 0x0000000405047291 */ /* 0x002fe2000f8ec0ff */
[----:B--2---:R-:W-:-:S08]  /*0290*/  IMAD.WIDE.U32 R2, R9, 0x4, R2 ;  /* 0x0000000409027825 */ /* 0x004fd000078e0002 */
[----:B------:R-:W1:Y:S04]  /*02a0*/  LDS R5, [UR4] ;  /* 0x00000004ff057984 */ /* 0x000e680008000800 */
[----:B-1----:R-:W-:Y:S01]  /*02b0*/  STG.E desc[UR6][R2.64], R5 ;  /* 0x0000000502007986 */ /* 0x002fe2000c101906 */
[----:B------:R-:W-:Y:S05]  /*02c0*/  EXIT ;  /* 0x000000000000794d */ /* 0x000fea0003800000 */
.L_x_2:
[----:B------:R-:W-:-:S00]  /*02d0*/  BRA `(.L_x_2) ;  /* 0xfffffffc00fc7947 */ /* 0x000fc0000383ffff */
[----:B------:R-:W-:-:S00]  /*02e0*/  NOP ;  /* 0x0000000000007918 */ /* 0x000fc00000000000 */
        /* <DEDUP_REMOVED lines=9> */
.L_x_7:


//--------------------- .text._Z7reduce2PiS_S_i   --------------------------
	.section	.text._Z7reduce2PiS_S_i,"ax",@progbits
	.align	128
        .global         _Z7reduce2PiS_S_i
        .type           _Z7reduce2PiS_S_i,@function
        .size           _Z7reduce2PiS_S_i,(.L_x_8 - _Z7reduce2PiS_S_i)
        .other          _Z7reduce2PiS_S_i,@"STO_CUDA_ENTRY STV_DEFAULT"
_Z7reduce2PiS_S_i:
.text._Z7reduce2PiS_S_i:
        /* <DEDUP_REMOVED lines=15> */
[----:B------:R-:W-:Y:S01]  /*00f0*/  UMOV UR4, 0x400 ;  /* 0x0000040000047882 */ /* 0x000fe20000000000 */
[----:B------:R-:W-:Y:S02]  /*0100*/  UISETP.GE.U32.AND UP0, UPT, UR8, 0x2, UPT ;  /* 0x000000020800788c */ /* 0x000fe4000bf06070 */
[----:B0-----:R-:W-:-:S06]  /*0110*/  ULEA UR4, UR5, UR4, 0x18 ;  /* 0x0000000405047291 */ /* 0x001fcc000f8ec0ff */
[C---:B------:R-:W-:Y:S02]  /*0120*/  LEA R0, R6.reuse, UR4, 0x2 ;  /* 0x0000000406007c11 */ /* 0x040fe4000f8e10ff */
[----:B------:R-:W-:Y:S01]  /*0130*/  ISETP.NE.AND P0, PT, R6, RZ, PT ;  /* 0x000000ff0600720c */ /* 0x000fe20003f05270 */
[----:B--2---:R-:W-:-:S05]  /*0140*/  @!P1 IMAD R7, R2, R5, RZ ;  /* 0x0000000502079224 */ /* 0x004fca00078e02ff */
[----:B------:R0:W-:Y:S01]  /*0150*/  @!P1 STS [R0], R7 ;  /* 0x0000000700009388 */ /* 0x0001e20000000800 */
[----:B------:R-:W-:Y:S06]  /*0160*/  BAR.SYNC.DEFER_BLOCKING 0x0 ;  /* 0x0000000000007b1d */ /* 0x000fec0000010000 */
[----:B------:R-:W-:Y:S05]  /*0170*/  BRA.U !UP0, `(.L_x_3) ;  /* 0x0000000108347547 */ /* 0x000fea000b800000 */
[----:B------:R-:W-:-:S07]  /*0180*/  IMAD.MOV.U32 R3, RZ, RZ, 0x1 ;  /* 0x00000001ff037424 */ /* 0x000fce00078e00ff */
.L_x_4:
[----:B------:R-:W-:-:S05]  /*0190*/  IMAD.SHL.U32 R4, R3, 0x2, RZ ;  /* 0x0000000203047824 */ /* 0x000fca00078e00ff */
[----:B------:R-:W-:-:S04]  /*01a0*/  IADD3 R2, PT, PT, R4, -0x1, RZ ;  /* 0xffffffff04027810 */ /* 0x000fc80007ffe0ff */
[----:B------:R-:W-:-:S13]  /*01b0*/  LOP3.LUT P1, RZ, R2, R6, RZ, 0xc0, !PT ;  /* 0x0000000602ff7212 */ /* 0x000fda000782c0ff */
[----:B------:R-:W-:Y:S02]  /*01c0*/  @!P1 IMAD R2, R3, 0x4, R0 ;  /* 0x0000000403029824 */ /* 0x000fe400078e0200 */
[----:B------:R-:W-:Y:S04]  /*01d0*/  @!P1 LDS R3, [R0] ;  /* 0x0000000000039984 */ /* 0x000fe80000000800 */
[----:B------:R-:W1:Y:S02]  /*01e0*/  @!P1 LDS R2, [R2] ;  /* 0x0000000002029984 */ /* 0x000e640000000800 */
[----:B-1----:R-:W-:Y:S02]  /*01f0*/  @!P1 IADD3 R5, PT, PT, R2, R3, RZ ;  /* 0x0000000302059210 */ /* 0x002fe40007ffe0ff */
[----:B------:R-:W-:-:S03]  /*0200*/  MOV R3, R4 ;  /* 0x0000000400037202 */ /* 0x000fc60000000f00 */
[----:B------:R1:W-:Y:S01]  /*0210*/  @!P1 STS [R0], R5 ;  /* 0x0000000500009388 */ /* 0x0003e20000000800 */
[----:B------:R-:W-:Y:S01]  /*0220*/  BAR.SYNC.DEFER_BLOCKING 0x0 ;  /* 0x0000000000007b1d */ /* 0x000fe20000010000 */
[----:B------:R-:W-:-:S13]  /*0230*/  ISETP.GE.U32.AND P1, PT, R4, UR8, PT ;  /* 0x0000000804007c0c */ /* 0x000fda000bf26070 */
[----:B-1----:R-:W-:Y:S05]  /*0240*/  @!P1 BRA `(.L_x_4) ;  /* 0xfffffffc00d09947 */ /* 0x002fea000383ffff */
.L_x_3:
        /* <DEDUP_REMOVED lines=9> */
.L_x_5:
        /* <DEDUP_REMOVED lines=10> */
.L_x_8:


//--------------------- .text._Z10dotProdGPUPiS_S_i --------------------------
	.section	.text._Z10dotProdGPUPiS_S_i,"ax",@progbits
	.align	128
        .global         _Z10dotProdGPUPiS_S_i
        .type           _Z10dotProdGPUPiS_S_i,@function
        .size           _Z10dotProdGPUPiS_S_i,(.L_x_9 - _Z10dotProdGPUPiS_S_i)
        .other          _Z10dotProdGPUPiS_S_i,@"STO_CUDA_ENTRY STV_DEFAULT"
_Z10dotProdGPUPiS_S_i:
.text._Z10dotProdGPUPiS_S_i:
[----:B------:R-:W-:Y:S01]  /*0000*/  LDC R1, c[0x0][0x37c] ;  /* 0x0000df00ff017b82 */ /* 0x000fe20000000800 */
[----:B------:R-:W0:Y:S01]  /*0010*/  S2R R9, SR_CTAID.X ;  /* 0x0000000000097919 */ /* 0x000e220000002500 */
[----:B------:R-:W0:Y:S01]  /*0020*/  LDCU UR4, c[0x0][0x360] ;  /* 0x00006c00ff0477ac */ /* 0x000e220008000800 */
[----:B------:R-:W0:Y:S01]  /*0030*/  S2R R0, SR_TID.X ;  /* 0x0000000000007919 */ /* 0x000e220000002100 */
[----:B------:R-:W1:Y:S01]  /*0040*/  LDCU UR5, c[0x0][0x398] ;  /* 0x00007300ff0577ac */ /* 0x000e620008000800 */
[----:B0-----:R-:W-:-:S05]  /*0050*/  IMAD R9, R9, UR4, R0 ;  /* 0x0000000409097c24 */ /* 0x001fca000f8e0200 */
[----:B-1----:R-:W-:-:S13]  /*0060*/  ISETP.GE.AND P0, PT, R9, UR5, PT ;  /* 0x0000000509007c0c */ /* 0x002fda000bf06270 */
[----:B------:R-:W-:Y:S05]  /*0070*/  @P0 EXIT ;  /* 0x000000000000094d */ /* 0x000fea0003800000 */
[----:B------:R-:W0:Y:S01]  /*0080*/  LDC.64 R2, c[0x0][0x388] ;  /* 0x0000e200ff027b82 */ /* 0x000e220000000a00 */
[----:B------:R-:W1:Y:S07]  /*0090*/  LDCU.64 UR4, c[0x0][0x358] ;  /* 0x00006b00ff0477ac */ /* 0x000e6e0008000a00 */
[----:B------:R-:W2:Y:S08]  /*00a0*/  LDC.64 R4, c[0x0][0x390] ;  /* 0x0000e400ff047b82 */ /* 0x000eb00000000a00 */
[----:B------:R-:W3:Y:S01]  /*00b0*/  LDC.64 R6, c[0x0][0x380] ;  /* 0x0000e000ff067b82 */ /* 0x000ee20000000a00 */
[----:B0-----:R-:W-:-:S06]  /*00c0*/  IMAD.WIDE R2, R9, 0x4, R2 ;  /* 0x0000000409027825 */ /* 0x001fcc00078e0202 */
[----:B-1----:R-:W4:Y:S01]  /*00d0*/  LDG.E R2, desc[UR4][R2.64] ;  /* 0x0000000402027981 */ /* 0x002f22000c1e1900 */
[----:B--2---:R-:W-:-:S06]  /*00e0*/  IMAD.WIDE R4, R9, 0x4, R4 ;  /* 0x0000000409047825 */ /* 0x004fcc00078e0204 */
[----:B------:R-:W4:Y:S01]  /*00f0*/  LDG.E R5, desc[UR4][R4.64] ;  /* 0x0000000404057981 */ /* 0x000f22000c1e1900 */
[----:B---3--:R-:W-:-:S04]  /*0100*/  IMAD.WIDE R6, R9, 0x4, R6 ;  /* 0x0000000409067825 */ /* 0x008fc800078e0206 */
[----:B----4-:R-:W-:-:S05]  /*0110*/  IMAD R9, R2, R5, RZ ;  /* 0x0000000502097224 */ /* 0x010fca00078e02ff */
[----:B------:R-:W-:Y:S01]  /*0120*/  STG.E desc[UR4][R6.64], R9 ;  /* 0x0000000906007986 */ /* 0x000fe2000c101904 */
[----:B------:R-:W-:Y:S05]  /*0130*/  EXIT ;  /* 0x000000000000794d */ /* 0x000fea0003800000 */
.L_x_6:
        /* <DEDUP_REMOVED lines=12> */
.L_x_9:


//--------------------- .nv.shared._Z7reduce3PiS_S_i --------------------------
	.section	.nv.shared._Z7reduce3PiS_S_i,"aw",@nobits
	.sectionflags	@""
	.align	16
	.zero		1024


//--------------------- .nv.shared.reserved.0     --------------------------
	.section	.nv.shared.reserved.0,"aw",@nobits
	.weak		__nv_reservedSMEM_offset_0_alias
	.size		__nv_reservedSMEM_offset_0_alias, 0, 64
	.other		__nv_reservedSMEM_offset_0_alias,@"STO_CUDA_RESERVED_SHARED STV_DEFAULT"
__nv_reservedSMEM_offset_0_alias:
	.zero		0
	.zero		64


//--------------------- .nv.shared._Z7reduce2PiS_S_i --------------------------
	.section	.nv.shared._Z7reduce2PiS_S_i,"aw",@nobits
	.sectionflags	@""
	.align	16
	.zero		1024


//--------------------- .nv.shared._Z10dotProdGPUPiS_S_i --------------------------
	.section	.nv.shared._Z10dotProdGPUPiS_S_i,"aw",@nobits
	.sectionflags	@""
	.align	16
	.zero		1024


//--------------------- .nv.constant0._Z7reduce3PiS_S_i --------------------------
	.section	.nv.constant0._Z7reduce3PiS_S_i,"a",@progbits
	.sectionflags	@""
	.align	4
.nv.constant0._Z7reduce3PiS_S_i:
	.zero		924


//--------------------- .nv.constant0._Z7reduce2PiS_S_i --------------------------
	.section	.nv.constant0._Z7reduce2PiS_S_i,"a",@progbits
	.sectionflags	@""
	.align	4
.nv.constant0._Z7reduce2PiS_S_i:
	.zero		924


//--------------------- .nv.constant0._Z10dotProdGPUPiS_S_i --------------------------
	.section	.nv.constant0._Z10dotProdGPUPiS_S_i,"a",@progbits
	.sectionflags	@""
	.align	4
.nv.constant0._Z10dotProdGPUPiS_S_i:
	.zero		924


//--------------------- SYMBOLS --------------------------

	.type		.nv.reservedSmem.offset0,@object
	.size		.nv.reservedSmem.offset0,0x4
	.type		.nv.reservedSmem.cap,@object
	.size		.nv.reservedSmem.cap,0x4
